//
// Generated by NVIDIA NVVM Compiler
//
// Compiler Build ID: CL-36424714
// Cuda compilation tools, release 13.0, V13.0.88
// Based on NVVM 20.0.0
//

.version 9.0
.target sm_100
.address_size 64

	// .globl	_Z12dummy_kernelPf

.visible .entry _Z12dummy_kernelPf(
	.param .u64 .ptr .align 1 _Z12dummy_kernelPf_param_0
)
{
	.reg .b32 	%r<5>;
	.reg .b32 	%f<3>;
	.reg .b64 	%rd<5>;

	ld.param.u64 	%rd1, [_Z12dummy_kernelPf_param_0];
	cvta.to.global.u64 	%rd2, %rd1;
	mov.u32 	%r1, %ctaid.x;
	mov.u32 	%r2, %ntid.x;
	mov.u32 	%r3, %tid.x;
	mad.lo.s32 	%r4, %r1, %r2, %r3;
	cvt.rn.f32.s32 	%f1, %r4;
	add.f32 	%f2, %f1, %f1;
	mul.wide.s32 	%rd3, %r4, 4;
	add.s64 	%rd4, %rd2, %rd3;
	st.global.f32 	[%rd4], %f2;
	ret;

}


// ===== COMPILED SASS (sm_100) =====

	.target	sm_100

	.elftype	@"ET_EXEC"


//--------------------- .note.nv.tkinfo           --------------------------
	.section	.note.nv.tkinfo,"",@"SHT_NOTE"
	.sectionflags	@"SHF_NOTE_NV_TKINFO"
	.tkinfo
        /*0018*/ 	.word	0x00000002
        /*0030*/ 	.string	""
        /*0030*/ 	.string	"ptxas"
        /*0030*/ 	.string	"Cuda compilation tools, release 13.0, V13.0.88"
        /*0030*/ 	.string	"Build cuda_13.0.r13.0/compiler.36424714_0"
        /*0030*/ 	.string	"-arch sm_100 -m 64 "



//--------------------- .note.nv.cuinfo           --------------------------
	.section	.note.nv.cuinfo,"",@"SHT_NOTE"
	.sectionflags	@"SHF_NOTE_NV_CUINFO"
        /*0018*/ 	.short	0x0002
        /*001a*/ 	.short	0x0064
        /*001c*/ 	.short	0x0082
	.zero		2


//--------------------- .nv.info                  --------------------------
	.section	.nv.info,"",@"SHT_CUDA_INFO"
	.align	4


	//----- nvinfo : EIATTR_REGCOUNT
	.align		4
        /*0000*/ 	.byte	0x04, 0x2f
        /*0002*/ 	.short	(.L_1 - .L_0)
	.align		4
.L_0:
        /*0004*/ 	.word	index@(_Z12dummy_kernelPf)
        /*0008*/ 	.word	0x00000008


	//----- nvinfo : EIATTR_FRAME_SIZE
	.align		4
.L_1:
        /*000c*/ 	.byte	0x04, 0x11
        /*000e*/ 	.short	(.L_3 - .L_2)
	.align		4
.L_2:
        /*0010*/ 	.word	index@(_Z12dummy_kernelPf)
        /*0014*/ 	.word	0x00000000


	//----- nvinfo : EIATTR_MIN_STACK_SIZE
	.align		4
.L_3:
        /*0018*/ 	.byte	0x04, 0x12
        /*001a*/ 	.short	(.L_5 - .L_4)
	.align		4
.L_4:
        /*001c*/ 	.word	index@(_Z12dummy_kernelPf)
        /*0020*/ 	.word	0x00000000
.L_5:


//--------------------- .nv.compat                --------------------------
	.section	.nv.compat,"",@"SHT_CUDA_COMPAT_INFO"
	.align	4
        /*0000*/ 	.byte	0x02, 0x09, 0x00, 0x00, 0x02, 0x02, 0x01, 0x00, 0x02, 0x05, 0x05, 0x00, 0x03, 0x07, 0x01, 0x01
        /*0010*/ 	.byte	0x02, 0x03, 0x00, 0x00, 0x02, 0x06, 0x01, 0x00, 0x04, 0x0b, 0x08, 0x00, 0x09, 0x00, 0x00, 0x00
        /*0020*/ 	.byte	0x00, 0x00, 0x00, 0x00


//--------------------- .nv.info._Z12dummy_kernelPf --------------------------
	.section	.nv.info._Z12dummy_kernelPf,"",@"SHT_CUDA_INFO"
	.sectionflags	@""
	.align	4


	//----- nvinfo : EIATTR_CUDA_API_VERSION
	.align		4
        /*0000*/ 	.byte	0x04, 0x37
        /*0002*/ 	.short	(.L_7 - .L_6)
.L_6:
        /*0004*/ 	.word	0x00000082


	//----- nvinfo : EIATTR_KPARAM_INFO
	.align		4
.L_7:
        /*0008*/ 	.byte	0x04, 0x17
        /*000a*/ 	.short	(.L_9 - .L_8)
.L_8:
        /*000c*/ 	.word	0x00000000
        /*0010*/ 	.short	0x0000
        /*0012*/ 	.short	0x0000
        /*0014*/ 	.byte	0x00, 0xf5, 0x21, 0x00


	//----- nvinfo : EIATTR_SPARSE_MMA_MASK
	.align		4
.L_9:
        /*0018*/ 	.byte	0x03, 0x50
        /*001a*/ 	.short	0x0000


	//----- nvinfo : EIATTR_MAXREG_COUNT
	.align		4
        /*001c*/ 	.byte	0x03, 0x1b
        /*001e*/ 	.short	0x00ff


	//----- nvinfo : EIATTR_MERCURY_ISA_VERSION
	.align		4
        /*0020*/ 	.byte	0x03, 0x5f
        /*0022*/ 	.short	0x0101


	//----- nvinfo : EIATTR_VRC_CTA_INIT_COUNT
	.align		4
        /*0024*/ 	.byte	0x02, 0x4a
	.zero		1
	.zero		1


	//----- nvinfo : EIATTR_EXIT_INSTR_OFFSETS
	.align		4
        /*0028*/ 	.byte	0x04, 0x1c
        /*002a*/ 	.short	(.L_11 - .L_10)


	//   ....[0]....
.L_10:
        /*002c*/ 	.word	0x000000b0


	//----- nvinfo : EIATTR_CBANK_PARAM_SIZE
	.align		4
.L_11:
        /*0030*/ 	.byte	0x03, 0x19
        /*0032*/ 	.short	0x0008


	//----- nvinfo : EIATTR_PARAM_CBANK
	.align		4
        /*0034*/ 	.byte	0x04, 0x0a
        /*0036*/ 	.short	(.L_13 - .L_12)
	.align		4
.L_12:
        /*0038*/ 	.word	index@(.nv.constant0._Z12dummy_kernelPf)
        /*003c*/ 	.short	0x0380
        /*003e*/ 	.short	0x0008


	//----- nvinfo : EIATTR_SW_WAR
	.align		4
.L_13:
        /*0040*/ 	.byte	0x04, 0x36
        /*0042*/ 	.short	(.L_15 - .L_14)
.L_14:
        /*0044*/ 	.word	0x00000008
.L_15:


//--------------------- .nv.callgraph             --------------------------
	.section	.nv.callgraph,"",@"SHT_CUDA_CALLGRAPH"
	.align	4
	.sectionentsize	8
	.align		4
        /*0000*/ 	.word	0x00000000
	.align		4
        /*0004*/ 	.word	0xffffffff
	.align		4
        /*0008*/ 	.word	0x00000000
	.align		4
        /*000c*/ 	.word	0xfffffffe
	.align		4
        /*0010*/ 	.word	0x00000000
	.align		4
        /*0014*/ 	.word	0xfffffffd
	.align		4
        /*0018*/ 	.word	0x00000000
	.align		4
        /*001c*/ 	.word	0xfffffffc


//--------------------- .text._Z12dummy_kernelPf  --------------------------
	.section	.text._Z12dummy_kernelPf,"ax",@progbits
	.align	128
        .global         _Z12dummy_kernelPf
        .type           _Z12dummy_kernelPf,@function
        .size           _Z12dummy_kernelPf,(.L_x_1 - _Z12dummy_kernelPf)
        .other          _Z12dummy_kernelPf,@"STO_CUDA_ENTRY STV_DEFAULT"
_Z12dummy_kernelPf:
.text._Z12dummy_kernelPf:
[----:B------:R-:W-:Y:S01]  /*0000*/  LDC R1, c[0x0][0x37c] ;  /* 0x0000df00ff017b82 */ /* 0x000fe20000000800 */
[----:B------:R-:W0:Y:S07]  /*0010*/  S2R R0, SR_TID.X ;  /* 0x0000000000007919 */ /* 0x000e2e0000002100 */
[----:B------:R-:W0:Y:S01]  /*0020*/  S2UR UR6, SR_CTAID.X ;  /* 0x00000000000679c3 */ /* 0x000e220000002500 */
[----:B------:R-:W1:Y:S07]  /*0030*/  LDCU.64 UR4, c[0x0][0x358] ;  /* 0x00006b00ff0477ac */ /* 0x000e6e0008000a00 */
[----:B------:R-:W0:Y:S08]  /*0040*/  LDC R5, c[0x0][0x360] ;  /* 0x0000d800ff057b82 */ /* 0x000e300000000800 */
[----:B------:R-:W2:Y:S01]  /*0050*/  LDC.64 R2, c[0x0][0x380] ;  /* 0x0000e000ff027b82 */ /* 0x000ea20000000a00 */
[----:B0-----:R-:W-:-:S05]  /*0060*/  IMAD R5, R5, UR6, R0 ;  /* 0x0000000605057c24 */ /* 0x001fca000f8e0200 */
[----:B------:R-:W-:Y:S01]  /*0070*/  I2FP.F32.S32 R0, R5 ;  /* 0x0000000500007245 */ /* 0x000fe20000201400 */
[----:B--2---:R-:W-:-:S04]  /*0080*/  IMAD.WIDE R2, R5, 0x4, R2 ;  /* 0x0000000405027825 */ /* 0x004fc800078e0202 */
[----:B------:R-:W-:-:S05]  /*0090*/  FADD R5, R0, R0 ;  /* 0x0000000000057221 */ /* 0x000fca0000000000 */
[----:B-1----:R-:W-:Y:S01]  /*00a0*/  STG.E desc[UR4][R2.64], R5 ;  /* 0x0000000502007986 */ /* 0x002fe2000c101904 */
[----:B------:R-:W-:Y:S05]  /*00b0*/  EXIT ;  /* 0x000000000000794d */ /* 0x000fea0003800000 */
.L_x_0:
[----:B------:R-:W-:-:S00]  /*00c0*/  BRA `(.L_x_0) ;  /* 0xfffffffc00fc7947 */ /* 0x000fc0000383ffff */
[----:B------:R-:W-:-:S00]  /*00d0*/  NOP ;  /* 0x0000000000007918 */ /* 0x000fc00000000000 */
        /* <DEDUP_REMOVED lines=10> */
.L_x_1:


//--------------------- .nv.shared.reserved.0     --------------------------
	.section	.nv.shared.reserved.0,"aw",@nobits
	.weak		__nv_reservedSMEM_offset_0_alias
	.size		__nv_reservedSMEM_offset_0_alias, 0, 64
	.other		__nv_reservedSMEM_offset_0_alias,@"STO_CUDA_RESERVED_SHARED STV_DEFAULT"
__nv_reservedSMEM_offset_0_alias:
	.zero		0
	.zero		64


//--------------------- .nv.constant0._Z12dummy_kernelPf --------------------------
	.section	.nv.constant0._Z12dummy_kernelPf,"a",@progbits
	.sectionflags	@""
	.align	4
.nv.constant0._Z12dummy_kernelPf:
	.zero		904


//--------------------- SYMBOLS --------------------------

	.type		.nv.reservedSmem.offset0,@object
	.size		.nv.reservedSmem.offset0,0x4
